//
// Generated by NVIDIA NVVM Compiler
//
// Compiler Build ID: CL-36424714
// Cuda compilation tools, release 13.0, V13.0.88
// Based on NVVM 20.0.0
//

.version 9.0
.target sm_100
.address_size 64

	// .globl	_Z14enigma_encryptPcS_Piiiiiiiii
.const .align 4 .b8 d_fwd[312] = {4, 0, 0, 0, 10, 0, 0, 0, 12, 0, 0, 0, 5, 0, 0, 0, 11, 0, 0, 0, 6, 0, 0, 0, 3, 0, 0, 0, 16, 0, 0, 0, 21, 0, 0, 0, 25, 0, 0, 0, 13, 0, 0, 0, 19, 0, 0, 0, 14, 0, 0, 0, 22, 0, 0, 0, 24, 0, 0, 0, 7, 0, 0, 0, 23, 0, 0, 0, 20, 0, 0, 0, 18, 0, 0, 0, 15, 0, 0, 0, 0, 0, 0, 0, 8, 0, 0, 0, 1, 0, 0, 0, 17, 0, 0, 0, 2, 0, 0, 0, 9, 0, 0, 0, 0, 0, 0, 0, 9, 0, 0, 0, 3, 0, 0, 0, 10, 0, 0, 0, 18, 0, 0, 0, 8, 0, 0, 0, 17, 0, 0, 0, 20, 0, 0, 0, 23, 0, 0, 0, 1, 0, 0, 0, 11, 0, 0, 0, 7, 0, 0, 0, 22, 0, 0, 0, 19, 0, 0, 0, 12, 0, 0, 0, 2, 0, 0, 0, 16, 0, 0, 0, 6, 0, 0, 0, 25, 0, 0, 0, 13, 0, 0, 0, 15, 0, 0, 0, 24, 0, 0, 0, 5, 0, 0, 0, 21, 0, 0, 0, 14, 0, 0, 0, 4, 0, 0, 0, 1, 0, 0, 0, 3, 0, 0, 0, 5, 0, 0, 0, 7, 0, 0, 0, 9, 0, 0, 0, 11, 0, 0, 0, 2, 0, 0, 0, 15, 0, 0, 0, 17, 0, 0, 0, 19, 0, 0, 0, 23, 0, 0, 0, 21, 0, 0, 0, 25, 0, 0, 0, 13, 0, 0, 0, 24, 0, 0, 0, 4, 0, 0, 0, 8, 0, 0, 0, 22, 0, 0, 0, 6, 0, 0, 0, 0, 0, 0, 0, 10, 0, 0, 0, 12, 0, 0, 0, 20, 0, 0, 0, 18, 0, 0, 0, 16, 0, 0, 0, 14};
.const .align 4 .b8 d_bwd[312] = {20, 0, 0, 0, 22, 0, 0, 0, 24, 0, 0, 0, 6, 0, 0, 0, 0, 0, 0, 0, 3, 0, 0, 0, 5, 0, 0, 0, 15, 0, 0, 0, 21, 0, 0, 0, 25, 0, 0, 0, 1, 0, 0, 0, 4, 0, 0, 0, 2, 0, 0, 0, 10, 0, 0, 0, 12, 0, 0, 0, 19, 0, 0, 0, 7, 0, 0, 0, 23, 0, 0, 0, 18, 0, 0, 0, 11, 0, 0, 0, 17, 0, 0, 0, 8, 0, 0, 0, 13, 0, 0, 0, 16, 0, 0, 0, 14, 0, 0, 0, 9, 0, 0, 0, 0, 0, 0, 0, 9, 0, 0, 0, 15, 0, 0, 0, 2, 0, 0, 0, 25, 0, 0, 0, 22, 0, 0, 0, 17, 0, 0, 0, 11, 0, 0, 0, 5, 0, 0, 0, 1, 0, 0, 0, 3, 0, 0, 0, 10, 0, 0, 0, 14, 0, 0, 0, 19, 0, 0, 0, 24, 0, 0, 0, 20, 0, 0, 0, 16, 0, 0, 0, 6, 0, 0, 0, 4, 0, 0, 0, 13, 0, 0, 0, 7, 0, 0, 0, 23, 0, 0, 0, 12, 0, 0, 0, 8, 0, 0, 0, 21, 0, 0, 0, 18, 0, 0, 0, 19, 0, 0, 0, 0, 0, 0, 0, 6, 0, 0, 0, 1, 0, 0, 0, 15, 0, 0, 0, 2, 0, 0, 0, 18, 0, 0, 0, 3, 0, 0, 0, 16, 0, 0, 0, 4, 0, 0, 0, 20, 0, 0, 0, 5, 0, 0, 0, 21, 0, 0, 0, 13, 0, 0, 0, 25, 0, 0, 0, 7, 0, 0, 0, 24, 0, 0, 0, 8, 0, 0, 0, 23, 0, 0, 0, 9, 0, 0, 0, 22, 0, 0, 0, 11, 0, 0, 0, 17, 0, 0, 0, 10, 0, 0, 0, 14, 0, 0, 0, 12};
.const .align 4 .b8 d_ref[104] = {24, 0, 0, 0, 17, 0, 0, 0, 20, 0, 0, 0, 7, 0, 0, 0, 16, 0, 0, 0, 18, 0, 0, 0, 11, 0, 0, 0, 3, 0, 0, 0, 15, 0, 0, 0, 23, 0, 0, 0, 13, 0, 0, 0, 6, 0, 0, 0, 14, 0, 0, 0, 10, 0, 0, 0, 12, 0, 0, 0, 8, 0, 0, 0, 4, 0, 0, 0, 1, 0, 0, 0, 5, 0, 0, 0, 25, 0, 0, 0, 2, 0, 0, 0, 22, 0, 0, 0, 21, 0, 0, 0, 9, 0, 0, 0, 0, 0, 0, 0, 19};
.const .align 4 .b8 d_notch[12] = {16, 0, 0, 0, 4, 0, 0, 0, 21};

.visible .entry _Z14enigma_encryptPcS_Piiiiiiiii(
	.param .u64 .ptr .align 1 _Z14enigma_encryptPcS_Piiiiiiiii_param_0,
	.param .u64 .ptr .align 1 _Z14enigma_encryptPcS_Piiiiiiiii_param_1,
	.param .u64 .ptr .align 1 _Z14enigma_encryptPcS_Piiiiiiiii_param_2,
	.param .u32 _Z14enigma_encryptPcS_Piiiiiiiii_param_3,
	.param .u32 _Z14enigma_encryptPcS_Piiiiiiiii_param_4,
	.param .u32 _Z14enigma_encryptPcS_Piiiiiiiii_param_5,
	.param .u32 _Z14enigma_encryptPcS_Piiiiiiiii_param_6,
	.param .u32 _Z14enigma_encryptPcS_Piiiiiiiii_param_7,
	.param .u32 _Z14enigma_encryptPcS_Piiiiiiiii_param_8,
	.param .u32 _Z14enigma_encryptPcS_Piiiiiiiii_param_9,
	.param .u32 _Z14enigma_encryptPcS_Piiiiiiiii_param_10
)
{
	.local .align 8 .b8 	__local_depot0[104];
	.reg .b64 	%SP;
	.reg .b64 	%SPL;
	.reg .pred 	%p<23>;
	.reg .b16 	%rs<12>;
	.reg .b32 	%r<212>;
	.reg .b64 	%rd<50>;

	mov.u64 	%SPL, __local_depot0;
	ld.param.u64 	%rd11, [_Z14enigma_encryptPcS_Piiiiiiiii_param_0];
	ld.param.u64 	%rd12, [_Z14enigma_encryptPcS_Piiiiiiiii_param_1];
	ld.param.u64 	%rd13, [_Z14enigma_encryptPcS_Piiiiiiiii_param_2];
	ld.param.u32 	%r19, [_Z14enigma_encryptPcS_Piiiiiiiii_param_3];
	ld.param.u32 	%r20, [_Z14enigma_encryptPcS_Piiiiiiiii_param_4];
	ld.param.u32 	%r21, [_Z14enigma_encryptPcS_Piiiiiiiii_param_5];
	ld.param.u32 	%r211, [_Z14enigma_encryptPcS_Piiiiiiiii_param_6];
	ld.param.u32 	%r210, [_Z14enigma_encryptPcS_Piiiiiiiii_param_7];
	ld.param.u32 	%r207, [_Z14enigma_encryptPcS_Piiiiiiiii_param_8];
	ld.param.u32 	%r25, [_Z14enigma_encryptPcS_Piiiiiiiii_param_9];
	ld.param.u32 	%r26, [_Z14enigma_encryptPcS_Piiiiiiiii_param_10];
	add.u64 	%rd1, %SPL, 0;
	mov.u32 	%r27, %ctaid.x;
	mov.u32 	%r28, %ntid.x;
	mov.u32 	%r29, %tid.x;
	mad.lo.s32 	%r1, %r27, %r28, %r29;
	setp.ge.s32 	%p1, %r1, %r26;
	@%p1 bra 	$L__BB0_8;
	cvta.to.global.u64 	%rd15, %rd13;
	mov.b32 	%r30, 1;
	mov.b32 	%r31, 0;
	st.local.v2.u32 	[%rd1], {%r31, %r30};
	mov.b32 	%r32, 3;
	mov.b32 	%r33, 2;
	st.local.v2.u32 	[%rd1+8], {%r33, %r32};
	mov.b32 	%r34, 5;
	mov.b32 	%r35, 4;
	st.local.v2.u32 	[%rd1+16], {%r35, %r34};
	mov.b32 	%r36, 7;
	mov.b32 	%r37, 6;
	st.local.v2.u32 	[%rd1+24], {%r37, %r36};
	mov.b32 	%r38, 9;
	mov.b32 	%r39, 8;
	st.local.v2.u32 	[%rd1+32], {%r39, %r38};
	mov.b32 	%r40, 11;
	mov.b32 	%r41, 10;
	st.local.v2.u32 	[%rd1+40], {%r41, %r40};
	mov.b32 	%r42, 13;
	mov.b32 	%r43, 12;
	st.local.v2.u32 	[%rd1+48], {%r43, %r42};
	mov.b32 	%r44, 15;
	mov.b32 	%r45, 14;
	st.local.v2.u32 	[%rd1+56], {%r45, %r44};
	mov.b32 	%r46, 17;
	mov.b32 	%r47, 16;
	st.local.v2.u32 	[%rd1+64], {%r47, %r46};
	mov.b32 	%r48, 19;
	mov.b32 	%r49, 18;
	st.local.v2.u32 	[%rd1+72], {%r49, %r48};
	mov.b32 	%r50, 21;
	mov.b32 	%r51, 20;
	st.local.v2.u32 	[%rd1+80], {%r51, %r50};
	mov.b32 	%r52, 23;
	mov.b32 	%r53, 22;
	st.local.v2.u32 	[%rd1+88], {%r53, %r52};
	mov.b32 	%r54, 25;
	mov.b32 	%r55, 24;
	st.local.v2.u32 	[%rd1+96], {%r55, %r54};
	mul.wide.s32 	%rd16, %r20, 4;
	mov.u64 	%rd17, d_notch;
	add.s64 	%rd18, %rd17, %rd16;
	ld.const.u32 	%r2, [%rd18];
	mul.lo.s32 	%r205, %r25, %r1;
	mul.wide.s32 	%rd19, %r1, 4;
	add.s64 	%rd20, %rd15, %rd19;
	ld.global.u32 	%r4, [%rd20];
	setp.lt.s32 	%p2, %r4, 1;
	@%p2 bra 	$L__BB0_8;
	mul.wide.s32 	%rd21, %r21, 4;
	add.s64 	%rd23, %rd17, %rd21;
	ld.const.u32 	%r5, [%rd23];
	mul.wide.s32 	%rd24, %r21, 104;
	mov.u64 	%rd25, d_fwd;
	add.s64 	%rd2, %rd25, %rd24;
	mul.wide.s32 	%rd26, %r20, 104;
	add.s64 	%rd3, %rd25, %rd26;
	mul.wide.s32 	%rd27, %r19, 104;
	add.s64 	%rd4, %rd25, %rd27;
	mov.u64 	%rd28, d_bwd;
	add.s64 	%rd5, %rd28, %rd27;
	add.s64 	%rd6, %rd28, %rd26;
	add.s64 	%rd7, %rd28, %rd24;
	neg.s32 	%r206, %r4;
	cvta.to.global.u64 	%rd8, %rd11;
	cvta.to.global.u64 	%rd9, %rd12;
$L__BB0_3:
	cvt.s64.s32 	%rd10, %r205;
	add.s64 	%rd29, %rd8, %rd10;
	ld.global.u8 	%rs1, [%rd29];
	setp.ne.s32 	%p3, %r210, %r2;
	setp.ne.s32 	%p4, %r207, %r5;
	add.s32 	%r56, %r207, 1;
	mul.hi.s32 	%r57, %r56, 1321528399;
	shr.u32 	%r58, %r57, 31;
	shr.s32 	%r59, %r57, 3;
	add.s32 	%r60, %r59, %r58;
	mul.lo.s32 	%r61, %r60, 26;
	sub.s32 	%r62, %r56, %r61;
	add.s32 	%r63, %r62, 26;
	setp.lt.s32 	%p5, %r62, 0;
	selp.b32 	%r207, %r63, %r62, %p5;
	and.pred  	%p6, %p4, %p3;
	@%p6 bra 	$L__BB0_5;
	add.s32 	%r64, %r210, 1;
	mul.hi.s32 	%r65, %r64, 1321528399;
	shr.u32 	%r66, %r65, 31;
	shr.s32 	%r67, %r65, 3;
	add.s32 	%r68, %r67, %r66;
	mul.lo.s32 	%r69, %r68, 26;
	sub.s32 	%r70, %r64, %r69;
	add.s32 	%r71, %r70, 26;
	setp.lt.s32 	%p7, %r70, 0;
	selp.b32 	%r210, %r71, %r70, %p7;
$L__BB0_5:
	@%p3 bra 	$L__BB0_7;
	add.s32 	%r72, %r211, 1;
	mul.hi.s32 	%r73, %r72, 1321528399;
	shr.u32 	%r74, %r73, 31;
	shr.s32 	%r75, %r73, 3;
	add.s32 	%r76, %r75, %r74;
	mul.lo.s32 	%r77, %r76, 26;
	sub.s32 	%r78, %r72, %r77;
	add.s32 	%r79, %r78, 26;
	setp.lt.s32 	%p9, %r78, 0;
	selp.b32 	%r211, %r79, %r78, %p9;
$L__BB0_7:
	cvt.u32.u16 	%r80, %rs1;
	cvt.s32.s8 	%r81, %r80;
	mul.wide.s32 	%rd30, %r81, 4;
	add.s64 	%rd31, %rd1, %rd30;
	ld.local.u32 	%r82, [%rd31+-260];
	add.s32 	%r84, %r82, %r207;
	mul.hi.s32 	%r85, %r84, 1321528399;
	shr.u32 	%r86, %r85, 31;
	shr.s32 	%r87, %r85, 3;
	add.s32 	%r88, %r87, %r86;
	mul.lo.s32 	%r89, %r88, 26;
	sub.s32 	%r90, %r84, %r89;
	add.s32 	%r91, %r90, 26;
	setp.lt.s32 	%p10, %r90, 0;
	selp.b32 	%r92, %r91, %r90, %p10;
	mul.wide.u32 	%rd32, %r92, 4;
	add.s64 	%rd33, %rd2, %rd32;
	ld.const.u32 	%r93, [%rd33];
	sub.s32 	%r95, %r93, %r207;
	mul.hi.s32 	%r96, %r95, 1321528399;
	shr.u32 	%r97, %r96, 31;
	shr.s32 	%r98, %r96, 3;
	add.s32 	%r99, %r98, %r97;
	mul.lo.s32 	%r100, %r99, 26;
	sub.s32 	%r101, %r95, %r100;
	add.s32 	%r102, %r101, 26;
	setp.lt.s32 	%p11, %r101, 0;
	selp.b32 	%r103, %r102, %r101, %p11;
	add.s32 	%r105, %r103, %r210;
	mul.hi.s32 	%r106, %r105, 1321528399;
	shr.u32 	%r107, %r106, 31;
	shr.s32 	%r108, %r106, 3;
	add.s32 	%r109, %r108, %r107;
	mul.lo.s32 	%r110, %r109, 26;
	sub.s32 	%r111, %r105, %r110;
	add.s32 	%r112, %r111, 26;
	setp.lt.s32 	%p12, %r111, 0;
	selp.b32 	%r113, %r112, %r111, %p12;
	mul.wide.u32 	%rd34, %r113, 4;
	add.s64 	%rd35, %rd3, %rd34;
	ld.const.u32 	%r114, [%rd35];
	sub.s32 	%r116, %r114, %r210;
	mul.hi.s32 	%r117, %r116, 1321528399;
	shr.u32 	%r118, %r117, 31;
	shr.s32 	%r119, %r117, 3;
	add.s32 	%r120, %r119, %r118;
	mul.lo.s32 	%r121, %r120, 26;
	sub.s32 	%r122, %r116, %r121;
	add.s32 	%r123, %r122, 26;
	setp.lt.s32 	%p13, %r122, 0;
	selp.b32 	%r124, %r123, %r122, %p13;
	add.s32 	%r126, %r124, %r211;
	mul.hi.s32 	%r127, %r126, 1321528399;
	shr.u32 	%r128, %r127, 31;
	shr.s32 	%r129, %r127, 3;
	add.s32 	%r130, %r129, %r128;
	mul.lo.s32 	%r131, %r130, 26;
	sub.s32 	%r132, %r126, %r131;
	add.s32 	%r133, %r132, 26;
	setp.lt.s32 	%p14, %r132, 0;
	selp.b32 	%r134, %r133, %r132, %p14;
	mul.wide.u32 	%rd36, %r134, 4;
	add.s64 	%rd37, %rd4, %rd36;
	ld.const.u32 	%r135, [%rd37];
	sub.s32 	%r137, %r135, %r211;
	mul.hi.s32 	%r138, %r137, 1321528399;
	shr.u32 	%r139, %r138, 31;
	shr.s32 	%r140, %r138, 3;
	add.s32 	%r141, %r140, %r139;
	mul.lo.s32 	%r142, %r141, 26;
	sub.s32 	%r143, %r137, %r142;
	add.s32 	%r144, %r143, 26;
	setp.lt.s32 	%p15, %r143, 0;
	selp.b32 	%r145, %r144, %r143, %p15;
	mul.wide.u32 	%rd38, %r145, 4;
	mov.u64 	%rd39, d_ref;
	add.s64 	%rd40, %rd39, %rd38;
	ld.const.u32 	%r146, [%rd40];
	add.s32 	%r148, %r146, %r211;
	mul.hi.s32 	%r149, %r148, 1321528399;
	shr.u32 	%r150, %r149, 31;
	shr.s32 	%r151, %r149, 3;
	add.s32 	%r152, %r151, %r150;
	mul.lo.s32 	%r153, %r152, 26;
	sub.s32 	%r154, %r148, %r153;
	add.s32 	%r155, %r154, 26;
	setp.lt.s32 	%p16, %r154, 0;
	selp.b32 	%r156, %r155, %r154, %p16;
	mul.wide.u32 	%rd41, %r156, 4;
	add.s64 	%rd42, %rd5, %rd41;
	ld.const.u32 	%r157, [%rd42];
	sub.s32 	%r159, %r157, %r211;
	mul.hi.s32 	%r160, %r159, 1321528399;
	shr.u32 	%r161, %r160, 31;
	shr.s32 	%r162, %r160, 3;
	add.s32 	%r163, %r162, %r161;
	mul.lo.s32 	%r164, %r163, 26;
	sub.s32 	%r165, %r159, %r164;
	add.s32 	%r166, %r165, 26;
	setp.lt.s32 	%p17, %r165, 0;
	selp.b32 	%r167, %r166, %r165, %p17;
	add.s32 	%r169, %r167, %r210;
	mul.hi.s32 	%r170, %r169, 1321528399;
	shr.u32 	%r171, %r170, 31;
	shr.s32 	%r172, %r170, 3;
	add.s32 	%r173, %r172, %r171;
	mul.lo.s32 	%r174, %r173, 26;
	sub.s32 	%r175, %r169, %r174;
	add.s32 	%r176, %r175, 26;
	setp.lt.s32 	%p18, %r175, 0;
	selp.b32 	%r177, %r176, %r175, %p18;
	mul.wide.u32 	%rd43, %r177, 4;
	add.s64 	%rd44, %rd6, %rd43;
	ld.const.u32 	%r178, [%rd44];
	sub.s32 	%r180, %r178, %r210;
	mul.hi.s32 	%r181, %r180, 1321528399;
	shr.u32 	%r182, %r181, 31;
	shr.s32 	%r183, %r181, 3;
	add.s32 	%r184, %r183, %r182;
	mul.lo.s32 	%r185, %r184, 26;
	sub.s32 	%r186, %r180, %r185;
	add.s32 	%r187, %r186, 26;
	setp.lt.s32 	%p19, %r186, 0;
	selp.b32 	%r188, %r187, %r186, %p19;
	add.s32 	%r189, %r188, %r207;
	cvt.u16.u32 	%rs2, %r189;
	mul.lo.s16 	%rs3, %rs2, 79;
	shr.u16 	%rs4, %rs3, 15;
	shr.s16 	%rs5, %rs3, 11;
	add.s16 	%rs6, %rs5, %rs4;
	mul.lo.s16 	%rs7, %rs6, 26;
	sub.s16 	%rs8, %rs2, %rs7;
	cvt.s16.s8 	%rs9, %rs8;
	cvt.u32.u16 	%r190, %rs8;
	cvt.s32.s8 	%r191, %r190;
	add.s32 	%r192, %r191, 26;
	setp.lt.s16 	%p20, %rs9, 0;
	selp.b32 	%r193, %r192, %r191, %p20;
	mul.wide.u32 	%rd45, %r193, 4;
	add.s64 	%rd46, %rd7, %rd45;
	ld.const.u32 	%r194, [%rd46];
	sub.s32 	%r196, %r194, %r207;
	mul.hi.s32 	%r197, %r196, 1321528399;
	shr.u32 	%r198, %r197, 31;
	shr.s32 	%r199, %r197, 3;
	add.s32 	%r200, %r199, %r198;
	mul.lo.s32 	%r201, %r200, 26;
	sub.s32 	%r202, %r196, %r201;
	add.s32 	%r203, %r202, 26;
	setp.lt.s32 	%p21, %r202, 0;
	selp.b32 	%r204, %r203, %r202, %p21;
	mul.wide.u32 	%rd47, %r204, 4;
	add.s64 	%rd48, %rd1, %rd47;
	ld.local.u8 	%rs10, [%rd48];
	add.s16 	%rs11, %rs10, 65;
	add.s64 	%rd49, %rd9, %rd10;
	st.global.u8 	[%rd49], %rs11;
	add.s32 	%r206, %r206, 1;
	setp.ne.s32 	%p22, %r206, 0;
	add.s32 	%r205, %r205, 1;
	@%p22 bra 	$L__BB0_3;
$L__BB0_8:
	ret;

}


// ===== COMPILED SASS (sm_100) =====

	.target	sm_100

	.elftype	@"ET_EXEC"


//--------------------- .note.nv.tkinfo           --------------------------
	.section	.note.nv.tkinfo,"",@"SHT_NOTE"
	.sectionflags	@"SHF_NOTE_NV_TKINFO"
	.tkinfo
        /*0018*/ 	.word	0x00000002
        /*0030*/ 	.string	""
        /*0030*/ 	.string	"ptxas"
        /*0030*/ 	.string	"Cuda compilation tools, release 13.0, V13.0.88"
        /*0030*/ 	.string	"Build cuda_13.0.r13.0/compiler.36424714_0"
        /*0030*/ 	.string	"-arch sm_100 -m 64 "



//--------------------- .note.nv.cuinfo           --------------------------
	.section	.note.nv.cuinfo,"",@"SHT_NOTE"
	.sectionflags	@"SHF_NOTE_NV_CUINFO"
        /*0018*/ 	.short	0x0002
        /*001a*/ 	.short	0x0064
        /*001c*/ 	.short	0x0082
	.zero		2


//--------------------- .nv.info                  --------------------------
	.section	.nv.info,"",@"SHT_CUDA_INFO"
	.align	4


	//----- nvinfo : EIATTR_REGCOUNT
	.align		4
        /*0000*/ 	.byte	0x04, 0x2f
        /*0002*/ 	.short	(.L_5 - .L_4)
	.align		4
.L_4:
        /*0004*/ 	.word	index@(_Z14enigma_encryptPcS_Piiiiiiiii)
        /*0008*/ 	.word	0x00000016


	//----- nvinfo : EIATTR_FRAME_SIZE
	.align		4
.L_5:
        /*000c*/ 	.byte	0x04, 0x11
        /*000e*/ 	.short	(.L_7 - .L_6)
	.align		4
.L_6:
        /*0010*/ 	.word	index@(_Z14enigma_encryptPcS_Piiiiiiiii)
        /*0014*/ 	.word	0x00000068


	//----- nvinfo : EIATTR_MIN_STACK_SIZE
	.align		4
.L_7:
        /*0018*/ 	.byte	0x04, 0x12
        /*001a*/ 	.short	(.L_9 - .L_8)
	.align		4
.L_8:
        /*001c*/ 	.word	index@(_Z14enigma_encryptPcS_Piiiiiiiii)
        /*0020*/ 	.word	0x00000068
.L_9:


//--------------------- .nv.compat                --------------------------
	.section	.nv.compat,"",@"SHT_CUDA_COMPAT_INFO"
	.align	4
        /*0000*/ 	.byte	0x02, 0x09, 0x00, 0x00, 0x02, 0x02, 0x01, 0x00, 0x02, 0x05, 0x05, 0x00, 0x03, 0x07, 0x01, 0x01
        /*0010*/ 	.byte	0x02, 0x03, 0x00, 0x00, 0x02, 0x06, 0x01, 0x00, 0x04, 0x0b, 0x08, 0x00, 0x09, 0x00, 0x00, 0x00
        /*0020*/ 	.byte	0x00, 0x00, 0x00, 0x00


//--------------------- .nv.info._Z14enigma_encryptPcS_Piiiiiiiii --------------------------
	.section	.nv.info._Z14enigma_encryptPcS_Piiiiiiiii,"",@"SHT_CUDA_INFO"
	.sectionflags	@""
	.align	4


	//----- nvinfo : EIATTR_CUDA_API_VERSION
	.align		4
        /*0000*/ 	.byte	0x04, 0x37
        /*0002*/ 	.short	(.L_11 - .L_10)
.L_10:
        /*0004*/ 	.word	0x00000082


	//----- nvinfo : EIATTR_KPARAM_INFO
	.align		4
.L_11:
        /*0008*/ 	.byte	0x04, 0x17
        /*000a*/ 	.short	(.L_13 - .L_12)
.L_12:
        /*000c*/ 	.word	0x00000000
        /*0010*/ 	.short	0x000a
        /*0012*/ 	.short	0x0034
        /*0014*/ 	.byte	0x00, 0xf0, 0x11, 0x00


	//----- nvinfo : EIATTR_KPARAM_INFO
	.align		4
.L_13:
        /*0018*/ 	.byte	0x04, 0x17
        /*001a*/ 	.short	(.L_15 - .L_14)
.L_14:
        /*001c*/ 	.word	0x00000000
        /*0020*/ 	.short	0x0009
        /*0022*/ 	.short	0x0030
        /*0024*/ 	.byte	0x00, 0xf0, 0x11, 0x00


	//----- nvinfo : EIATTR_KPARAM_INFO
	.align		4
.L_15:
        /*0028*/ 	.byte	0x04, 0x17
        /*002a*/ 	.short	(.L_17 - .L_16)
.L_16:
        /*002c*/ 	.word	0x00000000
        /*0030*/ 	.short	0x0008
        /*0032*/ 	.short	0x002c
        /*0034*/ 	.byte	0x00, 0xf0, 0x11, 0x00


	//----- nvinfo : EIATTR_KPARAM_INFO
	.align		4
.L_17:
        /*0038*/ 	.byte	0x04, 0x17
        /*003a*/ 	.short	(.L_19 - .L_18)
.L_18:
        /*003c*/ 	.word	0x00000000
        /*0040*/ 	.short	0x0007
        /*0042*/ 	.short	0x0028
        /*0044*/ 	.byte	0x00, 0xf0, 0x11, 0x00


	//----- nvinfo : EIATTR_KPARAM_INFO
	.align		4
.L_19:
        /*0048*/ 	.byte	0x04, 0x17
        /*004a*/ 	.short	(.L_21 - .L_20)
.L_20:
        /*004c*/ 	.word	0x00000000
        /*0050*/ 	.short	0x0006
        /*0052*/ 	.short	0x0024
        /*0054*/ 	.byte	0x00, 0xf0, 0x11, 0x00


	//----- nvinfo : EIATTR_KPARAM_INFO
	.align		4
.L_21:
        /*0058*/ 	.byte	0x04, 0x17
        /*005a*/ 	.short	(.L_23 - .L_22)
.L_22:
        /*005c*/ 	.word	0x00000000
        /*0060*/ 	.short	0x0005
        /*0062*/ 	.short	0x0020
        /*0064*/ 	.byte	0x00, 0xf0, 0x11, 0x00


	//----- nvinfo : EIATTR_KPARAM_INFO
	.align		4
.L_23:
        /*0068*/ 	.byte	0x04, 0x17
        /*006a*/ 	.short	(.L_25 - .L_24)
.L_24:
        /*006c*/ 	.word	0x00000000
        /*0070*/ 	.short	0x0004
        /*0072*/ 	.short	0x001c
        /*0074*/ 	.byte	0x00, 0xf0, 0x11, 0x00


	//----- nvinfo : EIATTR_KPARAM_INFO
	.align		4
.L_25:
        /*0078*/ 	.byte	0x04, 0x17
        /*007a*/ 	.short	(.L_27 - .L_26)
.L_26:
        /*007c*/ 	.word	0x00000000
        /*0080*/ 	.short	0x0003
        /*0082*/ 	.short	0x0018
        /*0084*/ 	.byte	0x00, 0xf0, 0x11, 0x00


	//----- nvinfo : EIATTR_KPARAM_INFO
	.align		4
.L_27:
        /*0088*/ 	.byte	0x04, 0x17
        /*008a*/ 	.short	(.L_29 - .L_28)
.L_28:
        /*008c*/ 	.word	0x00000000
        /*0090*/ 	.short	0x0002
        /*0092*/ 	.short	0x0010
        /*0094*/ 	.byte	0x00, 0xf5, 0x21, 0x00


	//----- nvinfo : EIATTR_KPARAM_INFO
	.align		4
.L_29:
        /*0098*/ 	.byte	0x04, 0x17
        /*009a*/ 	.short	(.L_31 - .L_30)
.L_30:
        /*009c*/ 	.word	0x00000000
        /*00a0*/ 	.short	0x0001
        /*00a2*/ 	.short	0x0008
        /*00a4*/ 	.byte	0x00, 0xf5, 0x21, 0x00


	//----- nvinfo : EIATTR_KPARAM_INFO
	.align		4
.L_31:
        /*00a8*/ 	.byte	0x04, 0x17
        /*00aa*/ 	.short	(.L_33 - .L_32)
.L_32:
        /*00ac*/ 	.word	0x00000000
        /*00b0*/ 	.short	0x0000
        /*00b2*/ 	.short	0x0000
        /*00b4*/ 	.byte	0x00, 0xf5, 0x21, 0x00


	//----- nvinfo : EIATTR_SPARSE_MMA_MASK
	.align		4
.L_33:
        /*00b8*/ 	.byte	0x03, 0x50
        /*00ba*/ 	.short	0x0000


	//----- nvinfo : EIATTR_MAXREG_COUNT
	.align		4
        /*00bc*/ 	.byte	0x03, 0x1b
        /*00be*/ 	.short	0x00ff


	//----- nvinfo : EIATTR_MERCURY_ISA_VERSION
	.align		4
        /*00c0*/ 	.byte	0x03, 0x5f
        /*00c2*/ 	.short	0x0101


	//----- nvinfo : EIATTR_VRC_CTA_INIT_COUNT
	.align		4
        /*00c4*/ 	.byte	0x02, 0x4a
	.zero		1
	.zero		1


	//----- nvinfo : EIATTR_EXIT_INSTR_OFFSETS
	.align		4
        /*00c8*/ 	.byte	0x04, 0x1c
        /*00ca*/ 	.short	(.L_35 - .L_34)


	//   ....[0]....
.L_34:
        /*00cc*/ 	.word	0x00000080


	//   ....[1]....
        /*00d0*/ 	.word	0x00000370


	//   ....[2]....
        /*00d4*/ 	.word	0x00000ed0


	//----- nvinfo : EIATTR_CRS_STACK_SIZE
	.align		4
.L_35:
        /*00d8*/ 	.byte	0x04, 0x1e
        /*00da*/ 	.short	(.L_37 - .L_36)
.L_36:
        /*00dc*/ 	.word	0x00000000


	//----- nvinfo : EIATTR_CBANK_PARAM_SIZE
	.align		4
.L_37:
        /*00e0*/ 	.byte	0x03, 0x19
        /*00e2*/ 	.short	0x0038


	//----- nvinfo : EIATTR_PARAM_CBANK
	.align		4
        /*00e4*/ 	.byte	0x04, 0x0a
        /*00e6*/ 	.short	(.L_39 - .L_38)
	.align		4
.L_38:
        /*00e8*/ 	.word	index@(.nv.constant0._Z14enigma_encryptPcS_Piiiiiiiii)
        /*00ec*/ 	.short	0x0380
        /*00ee*/ 	.short	0x0038


	//----- nvinfo : EIATTR_SW_WAR
	.align		4
.L_39:
        /*00f0*/ 	.byte	0x04, 0x36
        /*00f2*/ 	.short	(.L_41 - .L_40)
.L_40:
        /*00f4*/ 	.word	0x00000008
.L_41:


//--------------------- .nv.callgraph             --------------------------
	.section	.nv.callgraph,"",@"SHT_CUDA_CALLGRAPH"
	.align	4
	.sectionentsize	8
	.align		4
        /*0000*/ 	.word	0x00000000
	.align		4
        /*0004*/ 	.word	0xffffffff
	.align		4
        /*0008*/ 	.word	0x00000000
	.align		4
        /*000c*/ 	.word	0xfffffffe
	.align		4
        /*0010*/ 	.word	0x00000000
	.align		4
        /*0014*/ 	.word	0xfffffffd
	.align		4
        /*0018*/ 	.word	0x00000000
	.align		4
        /*001c*/ 	.word	0xfffffffc


//--------------------- .nv.constant3             --------------------------
	.section	.nv.constant3,"a",@progbits
	.align	4
.nv.constant3:
	.type		d_fwd,@object
	.size		d_fwd,(d_bwd - d_fwd)
d_fwd:
        /*0000*/ 	.byte	0x04, 0x00, 0x00, 0x00, 0x0a, 0x00, 0x00, 0x00, 0x0c, 0x00, 0x00, 0x00, 0x05, 0x00, 0x00, 0x00
        /* <DEDUP_REMOVED lines=18> */
        /*0130*/ 	.byte	0x10, 0x00, 0x00, 0x00, 0x0e, 0x00, 0x00, 0x00
	.type		d_bwd,@object
	.size		d_bwd,(d_ref - d_bwd)
d_bwd:
        /* <DEDUP_REMOVED lines=20> */
	.type		d_ref,@object
	.size		d_ref,(d_notch - d_ref)
d_ref:
        /*0270*/ 	.byte	0x18, 0x00, 0x00, 0x00, 0x11, 0x00, 0x00, 0x00, 0x14, 0x00, 0x00, 0x00, 0x07, 0x00, 0x00, 0x00
        /*0280*/ 	.byte	0x10, 0x00, 0x00, 0x00, 0x12, 0x00, 0x00, 0x00, 0x0b, 0x00, 0x00, 0x00, 0x03, 0x00, 0x00, 0x00
        /*0290*/ 	.byte	0x0f, 0x00, 0x00, 0x00, 0x17, 0x00, 0x00, 0x00, 0x0d, 0x00, 0x00, 0x00, 0x06, 0x00, 0x00, 0x00
        /*02a0*/ 	.byte	0x0e, 0x00, 0x00, 0x00, 0x0a, 0x00, 0x00, 0x00, 0x0c, 0x00, 0x00, 0x00, 0x08, 0x00, 0x00, 0x00
        /*02b0*/ 	.byte	0x04, 0x00, 0x00, 0x00, 0x01, 0x00, 0x00, 0x00, 0x05, 0x00, 0x00, 0x00, 0x19, 0x00, 0x00, 0x00
        /*02c0*/ 	.byte	0x02, 0x00, 0x00, 0x00, 0x16, 0x00, 0x00, 0x00, 0x15, 0x00, 0x00, 0x00, 0x09, 0x00, 0x00, 0x00
        /*02d0*/ 	.byte	0x00, 0x00, 0x00, 0x00, 0x13, 0x00, 0x00, 0x00
	.type		d_notch,@object
	.size		d_notch,(.L_3 - d_notch)
d_notch:
        /*02d8*/ 	.byte	0x10, 0x00, 0x00, 0x00, 0x04, 0x00, 0x00, 0x00, 0x15, 0x00, 0x00, 0x00
.L_3:


//--------------------- .text._Z14enigma_encryptPcS_Piiiiiiiii --------------------------
	.section	.text._Z14enigma_encryptPcS_Piiiiiiiii,"ax",@progbits
	.align	128
        .global         _Z14enigma_encryptPcS_Piiiiiiiii
        .type           _Z14enigma_encryptPcS_Piiiiiiiii,@function
        .size           _Z14enigma_encryptPcS_Piiiiiiiii,(.L_x_3 - _Z14enigma_encryptPcS_Piiiiiiiii)
        .other          _Z14enigma_encryptPcS_Piiiiiiiii,@"STO_CUDA_ENTRY STV_DEFAULT"
_Z14enigma_encryptPcS_Piiiiiiiii:
.text._Z14enigma_encryptPcS_Piiiiiiiii:
[----:B------:R-:W0:Y:S01]  /*0000*/  LDC R1, c[0x0][0x37c] ;  /* 0x0000df00ff017b82 */ /* 0x000e220000000800 */
[----:B------:R-:W1:Y:S07]  /*0010*/  S2R R3, SR_TID.X ;  /* 0x0000000000037919 */ /* 0x000e6e0000002100 */
[----:B------:R-:W1:Y:S01]  /*0020*/  S2UR UR4, SR_CTAID.X ;  /* 0x00000000000479c3 */ /* 0x000e620000002500 */
[----:B------:R-:W2:Y:S01]  /*0030*/  LDCU UR5, c[0x0][0x3b4] ;  /* 0x00007680ff0577ac */ /* 0x000ea20008000800 */
[----:B0-----:R-:W-:-:S06]  /*0040*/  VIADD R1, R1, 0xffffff98 ;  /* 0xffffff9801017836 */ /* 0x001fcc0000000000 */
[----:B------:R-:W1:Y:S02]  /*0050*/  LDC R0, c[0x0][0x360] ;  /* 0x0000d800ff007b82 */ /* 0x000e640000000800 */
[----:B-1----:R-:W-:-:S05]  /*0060*/  IMAD R0, R0, UR4, R3 ;  /* 0x0000000400007c24 */ /* 0x002fca000f8e0203 */
[----:B--2---:R-:W-:-:S13]  /*0070*/  ISETP.GE.AND P0, PT, R0, UR5, PT ;  /* 0x0000000500007c0c */ /* 0x004fda000bf06270 */
[----:B------:R-:W-:Y:S05]  /*0080*/  @P0 EXIT ;  /* 0x000000000000094d */ /* 0x000fea0003800000 */
[----:B------:R-:W0:Y:S01]  /*0090*/  LDC.64 R18, c[0x0][0x390] ;  /* 0x0000e400ff127b82 */ /* 0x000e220000000a00 */
[----:B------:R-:W1:Y:S01]  /*00a0*/  LDCU.64 UR10, c[0x0][0x358] ;  /* 0x00006b00ff0a77ac */ /* 0x000e620008000a00 */
[----:B------:R-:W2:Y:S01]  /*00b0*/  LDCU UR4, c[0x0][0x3b0] ;  /* 0x00007600ff0477ac */ /* 0x000ea20008000800 */
[----:B0-----:R-:W-:-:S06]  /*00c0*/  IMAD.WIDE R18, R0, 0x4, R18 ;  /* 0x0000000400127825 */ /* 0x001fcc00078e0212 */
[----:B-1----:R-:W3:Y:S01]  /*00d0*/  LDG.E R18, desc[UR10][R18.64] ;  /* 0x0000000a12127981 */ /* 0x002ee2000c1e1900 */
[----:B------:R-:W-:Y:S01]  /*00e0*/  HFMA2 R3, -RZ, RZ, 0, 1.78813934326171875e-07 ;  /* 0x00000003ff037431 */ /* 0x000fe200000001ff */
[----:B------:R-:W-:Y:S01]  /*00f0*/  MOV R8, 0x8 ;  /* 0x0000000800087802 */ /* 0x000fe20000000f00 */
[----:B------:R-:W-:Y:S02]  /*0100*/  IMAD.MOV.U32 R9, RZ, RZ, 0x9 ;  /* 0x00000009ff097424 */ /* 0x000fe400078e00ff */
[----:B------:R-:W-:Y:S02]  /*0110*/  HFMA2 R13, -RZ, RZ, 0, 7.74860382080078125e-07 ;  /* 0x0000000dff0d7431 */ /* 0x000fe400000001ff */
[----:B------:R-:W-:Y:S02]  /*0120*/  IMAD.MOV.U32 R2, RZ, RZ, 0x2 ;  /* 0x00000002ff027424 */ /* 0x000fe400078e00ff */
[----:B------:R-:W-:Y:S01]  /*0130*/  IMAD.MOV.U32 R4, RZ, RZ, 0x4 ;  /* 0x00000004ff047424 */ /* 0x000fe200078e00ff */
[----:B------:R0:W-:Y:S01]  /*0140*/  STL.64 [R1+0x20], R8 ;  /* 0x0000200801007387 */ /* 0x0001e20000100a00 */
[----:B------:R-:W-:-:S02]  /*0150*/  IMAD.MOV.U32 R5, RZ, RZ, 0x5 ;  /* 0x00000005ff057424 */ /* 0x000fc400078e00ff */
[----:B------:R-:W-:Y:S01]  /*0160*/  IMAD.MOV.U32 R6, RZ, RZ, 0x6 ;  /* 0x00000006ff067424 */ /* 0x000fe200078e00ff */
[----:B------:R-:W-:Y:S01]  /*0170*/  STL.64 [R1+0x8], R2 ;  /* 0x0000080201007387 */ /* 0x000fe20000100a00 */
[----:B------:R-:W-:Y:S02]  /*0180*/  IMAD.MOV.U32 R7, RZ, RZ, 0x7 ;  /* 0x00000007ff077424 */ /* 0x000fe400078e00ff */
[----:B------:R-:W-:Y:S01]  /*0190*/  IMAD.MOV.U32 R10, RZ, RZ, 0xa ;  /* 0x0000000aff0a7424 */ /* 0x000fe200078e00ff */
[----:B------:R1:W-:Y:S01]  /*01a0*/  STL.64 [R1+0x10], R4 ;  /* 0x0000100401007387 */ /* 0x0003e20000100a00 */
[----:B------:R-:W-:Y:S02]  /*01b0*/  IMAD.MOV.U32 R11, RZ, RZ, 0xb ;  /* 0x0000000bff0b7424 */ /* 0x000fe400078e00ff */
[----:B------:R-:W-:Y:S02]  /*01c0*/  IMAD.MOV.U32 R17, RZ, RZ, 0x1 ;  /* 0x00000001ff117424 */ /* 0x000fe400078e00ff */
[----:B0-----:R-:W-:Y:S01]  /*01d0*/  HFMA2 R9, -RZ, RZ, 0, 1.370906829833984375e-06 ;  /* 0x00000017ff097431 */ /* 0x001fe200000001ff */
[----:B------:R0:W-:Y:S01]  /*01e0*/  STL.64 [R1+0x18], R6 ;  /* 0x0000180601007387 */ /* 0x0001e20000100a00 */
[----:B------:R-:W-:-:S02]  /*01f0*/  IMAD.MOV.U32 R16, RZ, RZ, RZ ;  /* 0x000000ffff107224 */ /* 0x000fc400078e00ff */
[----:B------:R-:W-:Y:S01]  /*0200*/  IMAD.MOV.U32 R12, RZ, RZ, 0xc ;  /* 0x0000000cff0c7424 */ /* 0x000fe200078e00ff */
[----:B------:R4:W-:Y:S01]  /*0210*/  STL.64 [R1+0x28], R10 ;  /* 0x0000280a01007387 */ /* 0x0009e20000100a00 */
[----:B------:R-:W-:Y:S02]  /*0220*/  IMAD.MOV.U32 R14, RZ, RZ, 0xe ;  /* 0x0000000eff0e7424 */ /* 0x000fe400078e00ff */
[----:B------:R-:W-:Y:S01]  /*0230*/  IMAD.MOV.U32 R15, RZ, RZ, 0xf ;  /* 0x0000000fff0f7424 */ /* 0x000fe200078e00ff */
[----:B-1----:R-:W-:Y:S01]  /*0240*/  MOV R4, 0x12 ;  /* 0x0000001200047802 */ /* 0x002fe20000000f00 */
[----:B------:R-:W-:Y:S01]  /*0250*/  IMAD.MOV.U32 R2, RZ, RZ, 0x10 ;  /* 0x00000010ff027424 */ /* 0x000fe200078e00ff */
[----:B------:R1:W-:Y:S01]  /*0260*/  STL.64 [R1], R16 ;  /* 0x0000001001007387 */ /* 0x0003e20000100a00 */
[----:B------:R-:W-:Y:S02]  /*0270*/  IMAD.MOV.U32 R3, RZ, RZ, 0x11 ;  /* 0x00000011ff037424 */ /* 0x000fe400078e00ff */
[----:B------:R-:W-:Y:S01]  /*0280*/  IMAD.MOV.U32 R5, RZ, RZ, 0x13 ;  /* 0x00000013ff057424 */ /* 0x000fe200078e00ff */
[----:B------:R1:W-:Y:S01]  /*0290*/  STL.64 [R1+0x30], R12 ;  /* 0x0000300c01007387 */ /* 0x0003e20000100a00 */
[----:B0-----:R-:W-:-:S02]  /*02a0*/  IMAD.MOV.U32 R6, RZ, RZ, 0x14 ;  /* 0x00000014ff067424 */ /* 0x001fc400078e00ff */
[----:B------:R-:W-:Y:S01]  /*02b0*/  IMAD.MOV.U32 R7, RZ, RZ, 0x15 ;  /* 0x00000015ff077424 */ /* 0x000fe200078e00ff */
[----:B------:R1:W-:Y:S01]  /*02c0*/  STL.64 [R1+0x38], R14 ;  /* 0x0000380e01007387 */ /* 0x0003e20000100a00 */
[----:B------:R-:W-:Y:S02]  /*02d0*/  IMAD.MOV.U32 R8, RZ, RZ, 0x16 ;  /* 0x00000016ff087424 */ /* 0x000fe400078e00ff */
[----:B----4-:R-:W-:Y:S01]  /*02e0*/  IMAD.MOV.U32 R10, RZ, RZ, 0x18 ;  /* 0x00000018ff0a7424 */ /* 0x010fe200078e00ff */
[----:B------:R1:W-:Y:S01]  /*02f0*/  STL.64 [R1+0x40], R2 ;  /* 0x0000400201007387 */ /* 0x0003e20000100a00 */
[----:B------:R-:W-:Y:S02]  /*0300*/  IMAD.MOV.U32 R11, RZ, RZ, 0x19 ;  /* 0x00000019ff0b7424 */ /* 0x000fe400078e00ff */
[----:B--2---:R-:W-:Y:S01]  /*0310*/  IMAD R0, R0, UR4, RZ ;  /* 0x0000000400007c24 */ /* 0x004fe2000f8e02ff */
[----:B------:R1:W-:Y:S04]  /*0320*/  STL.64 [R1+0x48], R4 ;  /* 0x0000480401007387 */ /* 0x0003e80000100a00 */
[----:B------:R1:W-:Y:S04]  /*0330*/  STL.64 [R1+0x50], R6 ;  /* 0x0000500601007387 */ /* 0x0003e80000100a00 */
[----:B------:R1:W-:Y:S04]  /*0340*/  STL.64 [R1+0x58], R8 ;  /* 0x0000580801007387 */ /* 0x0003e80000100a00 */
[----:B------:R1:W-:Y:S01]  /*0350*/  STL.64 [R1+0x60], R10 ;  /* 0x0000600a01007387 */ /* 0x0003e20000100a00 */
[----:B---3--:R-:W-:-:S13]  /*0360*/  ISETP.GE.AND P0, PT, R18, 0x1, PT ;  /* 0x000000011200780c */ /* 0x008fda0003f06270 */
[----:B-1----:R-:W-:Y:S05]  /*0370*/  @!P0 EXIT ;  /* 0x000000000000894d */ /* 0x002fea0003800000 */
[----:B------:R-:W0:Y:S01]  /*0380*/  LDCU UR7, c[0x0][0x39c] ;  /* 0x00007380ff0777ac */ /* 0x000e220008000800 */
[----:B------:R-:W-:Y:S01]  /*0390*/  BSSY.RECONVERGENT B0, `(.L_x_0) ;  /* 0x00000b3000007945 */ /* 0x000fe20003800200 */
[----:B------:R-:W-:Y:S01]  /*03a0*/  IADD3 R18, PT, PT, -R18, RZ, RZ ;  /* 0x000000ff12127210 */ /* 0x000fe20007ffe1ff */
[----:B------:R-:W1:Y:S01]  /*03b0*/  LDCU UR6, c[0x0][0x3a0] ;  /* 0x00007400ff0677ac */ /* 0x000e620008000800 */
[----:B------:R-:W2:Y:S01]  /*03c0*/  LDCU UR8, c[0x0][0x398] ;  /* 0x00007300ff0877ac */ /* 0x000ea20008000800 */
[----:B------:R-:W3:Y:S01]  /*03d0*/  LDCU.64 UR20, c[0x0][0x3a8] ;  /* 0x00007500ff1477ac */ /* 0x000ee20008000a00 */
[----:B------:R-:W4:Y:S01]  /*03e0*/  LDCU UR16, c[0x0][0x3a4] ;  /* 0x00007480ff1077ac */ /* 0x000f220008000800 */
[----:B------:R-:W-:Y:S01]  /*03f0*/  UMOV UR5, 0x2d8 ;  /* 0x000002d800057882 */ /* 0x000fe20000000000 */
[----:B------:R-:W4:Y:S01]  /*0400*/  LDCU.64 UR14, c[0x0][0x380] ;  /* 0x00007000ff0e77ac */ /* 0x000f220008000a00 */
[----:B0-----:R-:W-:Y:S02]  /*0410*/  ULEA UR4, UR7, UR5, 0x2 ;  /* 0x0000000507047291 */ /* 0x001fe4000f8e10ff */
[----:B-1----:R-:W-:-:S02]  /*0420*/  ULEA UR5, UR6, UR5, 0x2 ;  /* 0x0000000506057291 */ /* 0x002fc4000f8e10ff */
[----:B------:R-:W-:Y:S01]  /*0430*/  UIMAD UR7, UR7, 0x68, URZ ;  /* 0x00000068070778a4 */ /* 0x000fe2000f8e02ff */
[----:B---3--:R-:W-:Y:S01]  /*0440*/  IMAD.U32 R3, RZ, RZ, UR20 ;  /* 0x00000014ff037e24 */ /* 0x008fe2000f8e00ff */
[----:B--2---:R-:W-:Y:S01]  /*0450*/  UIMAD UR8, UR8, 0x68, URZ ;  /* 0x00000068080878a4 */ /* 0x004fe2000f8e02ff */
[----:B------:R-:W-:Y:S01]  /*0460*/  IMAD.U32 R2, RZ, RZ, UR21 ;  /* 0x00000015ff027e24 */ /* 0x000fe2000f8e00ff */
[----:B------:R-:W-:Y:S01]  /*0470*/  UIMAD UR6, UR6, 0x68, URZ ;  /* 0x00000068060678a4 */ /* 0x000fe2000f8e02ff */
[----:B----4-:R-:W-:Y:S01]  /*0480*/  IMAD.U32 R4, RZ, RZ, UR16 ;  /* 0x00000010ff047e24 */ /* 0x010fe2000f8e00ff */
[----:B------:R-:W0:Y:S02]  /*0490*/  LDCU.64 UR18, c[0x0][0x388] ;  /* 0x00007100ff1277ac */ /* 0x000e240008000a00 */
[----:B------:R-:W1:Y:S02]  /*04a0*/  LDCU UR4, c[0x3][UR4] ;  /* 0x00c00000040477ac */ /* 0x000e640008000800 */
[----:B------:R-:W2:Y:S01]  /*04b0*/  LDCU UR5, c[0x3][UR5] ;  /* 0x00c00000050577ac */ /* 0x000ea20008000800 */
[----:B------:R-:W-:-:S02]  /*04c0*/  UIADD3 UR13, UPT, UPT, UR8, 0x138, URZ ;  /* 0x00000138080d7890 */ /* 0x000fc4000fffe0ff */
[----:B------:R-:W-:Y:S02]  /*04d0*/  UIADD3 UR12, UPT, UPT, UR7, 0x138, URZ ;  /* 0x00000138070c7890 */ /* 0x000fe4000fffe0ff */
[----:B------:R-:W-:-:S12]  /*04e0*/  UIADD3 UR9, UPT, UPT, UR6, 0x138, URZ ;  /* 0x0000013806097890 */ /* 0x000fd8000fffe0ff */
.L_x_1:
[----:B------:R-:W-:Y:S02]  /*04f0*/  SHF.R.S32.HI R12, RZ, 0x1f, R0 ;  /* 0x0000001fff0c7819 */ /* 0x000fe40000011400 */
[----:B---3--:R-:W-:-:S04]  /*0500*/  IADD3 R6, P0, PT, R0, UR14, RZ ;  /* 0x0000000e00067c10 */ /* 0x008fc8000ff1e0ff */
[----:B------:R-:W-:-:S05]  /*0510*/  IADD3.X R7, PT, PT, R12, UR15, RZ, P0, !PT ;  /* 0x0000000f0c077c10 */ /* 0x000fca00087fe4ff */
[----:B------:R-:W3:Y:S01]  /*0520*/  LDG.E.U8 R6, desc[UR10][R6.64] ;  /* 0x0000000a06067981 */ /* 0x000ee2000c1e1100 */
[----:B------:R-:W-:Y:S01]  /*0530*/  VIADD R5, R2, 0x1 ;  /* 0x0000000102057836 */ /* 0x000fe20000000000 */
[----:B---3--:R-:W-:-:S05]  /*0540*/  PRMT R8, R6, 0x8880, RZ ;  /* 0x0000888006087816 */ /* 0x008fca00000000ff */
[----:B------:R-:W-:-:S05]  /*0550*/  IMAD R10, R8, 0x4, R1 ;  /* 0x00000004080a7824 */ /* 0x000fca00078e0201 */
[----:B------:R-:W3:Y:S01]  /*0560*/  LDL R11, [R10+-0x104] ;  /* 0xfffefc000a0b7983 */ /* 0x000ee20000100800 */
[----:B------:R-:W-:Y:S01]  /*0570*/  IMAD.HI R8, R5, 0x4ec4ec4f, RZ ;  /* 0x4ec4ec4f05087827 */ /* 0x000fe200078e02ff */
[----:B-1----:R-:W-:Y:S01]  /*0580*/  ISETP.NE.AND P1, PT, R3, UR4, PT ;  /* 0x0000000403007c0c */ /* 0x002fe2000bf25270 */
[----:B------:R-:W-:-:S03]  /*0590*/  UMOV UR16, 0x270 ;  /* 0x0000027000107882 */ /* 0x000fc60000000000 */
[----:B------:R-:W-:Y:S02]  /*05a0*/  SHF.R.U32.HI R9, RZ, 0x1f, R8 ;  /* 0x0000001fff097819 */ /* 0x000fe40000011608 */
[----:B--2---:R-:W-:Y:S02]  /*05b0*/  ISETP.NE.AND P2, PT, R2, UR5, P1 ;  /* 0x0000000502007c0c */ /* 0x004fe40008f45270 */
[----:B------:R-:W-:-:S05]  /*05c0*/  LEA.HI.SX32 R8, R8, R9, 0x1d ;  /* 0x0000000908087211 */ /* 0x000fca00078feaff */
[----:B------:R-:W-:-:S05]  /*05d0*/  IMAD R5, R8, -0x1a, R5 ;  /* 0xffffffe608057824 */ /* 0x000fca00078e0205 */
[----:B------:R-:W-:-:S13]  /*05e0*/  ISETP.GE.AND P0, PT, R5, RZ, PT ;  /* 0x000000ff0500720c */ /* 0x000fda0003f06270 */
[----:B------:R-:W-:-:S05]  /*05f0*/  @!P0 IADD3 R5, PT, PT, R5, 0x1a, RZ ;  /* 0x0000001a05058810 */ /* 0x000fca0007ffe0ff */
[----:B------:R-:W-:-:S04]  /*0600*/  IMAD.MOV.U32 R2, RZ, RZ, R5 ;  /* 0x000000ffff027224 */ /* 0x000fc800078e0005 */
[----:B---3--:R-:W-:-:S04]  /*0610*/  IMAD.IADD R11, R2, 0x1, R11 ;  /* 0x00000001020b7824 */ /* 0x008fc800078e020b */
[----:B------:R-:W-:-:S05]  /*0620*/  IMAD.HI R5, R11, 0x4ec4ec4f, RZ ;  /* 0x4ec4ec4f0b057827 */ /* 0x000fca00078e02ff */
[----:B------:R-:W-:-:S04]  /*0630*/  SHF.R.U32.HI R6, RZ, 0x1f, R5 ;  /* 0x0000001fff067819 */ /* 0x000fc80000011605 */
[----:B------:R-:W-:Y:S02]  /*0640*/  LEA.HI.SX32 R6, R5, R6, 0x1d ;  /* 0x0000000605067211 */ /* 0x000fe400078feaff */
[----:B------:R-:W-:-:S03]  /*0650*/  @!P2 IADD3 R5, PT, PT, R3, 0x1, RZ ;  /* 0x000000010305a810 */ /* 0x000fc60007ffe0ff */
[----:B------:R-:W-:-:S05]  /*0660*/  IMAD R6, R6, -0x1a, R11 ;  /* 0xffffffe606067824 */ /* 0x000fca00078e020b */
[----:B------:R-:W-:-:S13]  /*0670*/  ISETP.GE.AND P0, PT, R6, RZ, PT ;  /* 0x000000ff0600720c */ /* 0x000fda0003f06270 */
[----:B------:R-:W-:Y:S01]  /*0680*/  @!P0 VIADD R6, R6, 0x1a ;  /* 0x0000001a06068836 */ /* 0x000fe20000000000 */
[----:B------:R-:W-:-:S04]  /*0690*/  PLOP3.LUT P0, PT, PT, PT, PT, 0x80, 0x8 ;  /* 0x000000000008781c */ /* 0x000fc80003f0f070 */
[----:B------:R-:W-:Y:S01]  /*06a0*/  LEA R8, R6, UR6, 0x2 ;  /* 0x0000000606087c11 */ /* 0x000fe2000f8e10ff */
[----:B------:R-:W-:-:S03]  /*06b0*/  @!P2 IMAD.HI R6, R5, 0x4ec4ec4f, RZ ;  /* 0x4ec4ec4f0506a827 */ /* 0x000fc600078e02ff */
[----:B------:R-:W1:Y:S02]  /*06c0*/  LDC R9, c[0x3][R8] ;  /* 0x00c0000008097b82 */ /* 0x000e640000000800 */
[----:B------:R-:W-:-:S04]  /*06d0*/  @!P2 SHF.R.U32.HI R7, RZ, 0x1f, R6 ;  /* 0x0000001fff07a819 */ /* 0x000fc80000011606 */
[----:B------:R-:W-:-:S05]  /*06e0*/  @!P2 LEA.HI.SX32 R6, R6, R7, 0x1d ;  /* 0x000000070606a211 */ /* 0x000fca00078feaff */
[----:B------:R-:W-:-:S05]  /*06f0*/  @!P2 IMAD R5, R6, -0x1a, R5 ;  /* 0xffffffe60605a824 */ /* 0x000fca00078e0205 */
[----:B------:R-:W-:-:S04]  /*0700*/  @!P2 ISETP.GE.AND P3, PT, R5, RZ, PT ;  /* 0x000000ff0500a20c */ /* 0x000fc80003f66270 */
[----:B------:R-:W-:-:S13]  /*0710*/  @!P2 PLOP3.LUT P0, PT, P3, PT, PT, 0x80, 0x8 ;  /* 0x000000000008a81c */ /* 0x000fda0001f0f070 */
[----:B------:R-:W-:-:S04]  /*0720*/  @!P0 VIADD R5, R5, 0x1a ;  /* 0x0000001a05058836 */ /* 0x000fc80000000000 */
[----:B------:R-:W-:Y:S02]  /*0730*/  @!P2 IMAD.MOV.U32 R3, RZ, RZ, R5 ;  /* 0x000000ffff03a224 */ /* 0x000fe400078e0005 */
[----:B-1----:R-:W-:-:S04]  /*0740*/  IMAD.IADD R9, R9, 0x1, -R2 ;  /* 0x0000000109097824 */ /* 0x002fc800078e0a02 */
[----:B------:R-:W-:-:S05]  /*0750*/  IMAD.HI R7, R9, 0x4ec4ec4f, RZ ;  /* 0x4ec4ec4f09077827 */ /* 0x000fca00078e02ff */
[----:B------:R-:W-:-:S04]  /*0760*/  SHF.R.U32.HI R6, RZ, 0x1f, R7 ;  /* 0x0000001fff067819 */ /* 0x000fc80000011607 */
[----:B------:R-:W-:-:S05]  /*0770*/  LEA.HI.SX32 R6, R7, R6, 0x1d ;  /* 0x0000000607067211 */ /* 0x000fca00078feaff */
[----:B------:R-:W-:-:S05]  /*0780*/  IMAD R6, R6, -0x1a, R9 ;  /* 0xffffffe606067824 */ /* 0x000fca00078e0209 */
[----:B------:R-:W-:-:S13]  /*0790*/  ISETP.GE.AND P3, PT, R6, RZ, PT ;  /* 0x000000ff0600720c */ /* 0x000fda0003f66270 */
[----:B------:R-:W-:-:S05]  /*07a0*/  @!P3 IADD3 R6, PT, PT, R6, 0x1a, RZ ;  /* 0x0000001a0606b810 */ /* 0x000fca0007ffe0ff */
[----:B------:R-:W-:-:S04]  /*07b0*/  IMAD.IADD R6, R3, 0x1, R6 ;  /* 0x0000000103067824 */ /* 0x000fc800078e0206 */
[----:B------:R-:W-:-:S05]  /*07c0*/  IMAD.HI R5, R6, 0x4ec4ec4f, RZ ;  /* 0x4ec4ec4f06057827 */ /* 0x000fca00078e02ff */
[----:B------:R-:W-:-:S04]  /*07d0*/  SHF.R.U32.HI R10, RZ, 0x1f, R5 ;  /* 0x0000001fff0a7819 */ /* 0x000fc80000011605 */
[----:B------:R-:W-:-:S05]  /*07e0*/  LEA.HI.SX32 R5, R5, R10, 0x1d ;  /* 0x0000000a05057211 */ /* 0x000fca00078feaff */
[----:B------:R-:W-:-:S05]  /*07f0*/  IMAD R5, R5, -0x1a, R6 ;  /* 0xffffffe605057824 */ /* 0x000fca00078e0206 */
[----:B------:R-:W-:-:S13]  /*0800*/  ISETP.GE.AND P0, PT, R5, RZ, PT ;  /* 0x000000ff0500720c */ /* 0x000fda0003f06270 */
[----:B------:R-:W-:Y:S01]  /*0810*/  @!P0 VIADD R5, R5, 0x1a ;  /* 0x0000001a05058836 */ /* 0x000fe20000000000 */
[----:B------:R-:W-:-:S04]  /*0820*/  PLOP3.LUT P0, PT, PT, PT, PT, 0x80, 0x8 ;  /* 0x000000000008781c */ /* 0x000fc80003f0f070 */
[----:B------:R-:W-:Y:S01]  /*0830*/  LEA R8, R5, UR7, 0x2 ;  /* 0x0000000705087c11 */ /* 0x000fe2000f8e10ff */
[----:B------:R-:W-:-:S04]  /*0840*/  @!P1 VIADD R5, R4, 0x1 ;  /* 0x0000000104059836 */ /* 0x000fc80000000000 */
[----:B------:R-:W-:Y:S01]  /*0850*/  @!P1 IMAD.HI R6, R5, 0x4ec4ec4f, RZ ;  /* 0x4ec4ec4f05069827 */ /* 0x000fe200078e02ff */
[----:B------:R-:W1:Y:S04]  /*0860*/  LDC R8, c[0x3][R8] ;  /* 0x00c0000008087b82 */ /* 0x000e680000000800 */
[----:B------:R-:W-:-:S04]  /*0870*/  @!P1 SHF.R.U32.HI R7, RZ, 0x1f, R6 ;  /* 0x0000001fff079819 */ /* 0x000fc80000011606 */
[----:B------:R-:W-:-:S05]  /*0880*/  @!P1 LEA.HI.SX32 R6, R6, R7, 0x1d ;  /* 0x0000000706069211 */ /* 0x000fca00078feaff */
[----:B------:R-:W-:-:S05]  /*0890*/  @!P1 IMAD R5, R6, -0x1a, R5 ;  /* 0xffffffe606059824 */ /* 0x000fca00078e0205 */
[----:B------:R-:W-:-:S04]  /*08a0*/  @!P1 ISETP.GE.AND P2, PT, R5, RZ, PT ;  /* 0x000000ff0500920c */ /* 0x000fc80003f46270 */
[----:B------:R-:W-:-:S13]  /*08b0*/  @!P1 PLOP3.LUT P0, PT, P2, PT, PT, 0x80, 0x8 ;  /* 0x000000000008981c */ /* 0x000fda000170f070 */
[----:B------:R-:W-:-:S04]  /*08c0*/  @!P0 VIADD R5, R5, 0x1a ;  /* 0x0000001a05058836 */ /* 0x000fc80000000000 */
[----:B------:R-:W-:Y:S01]  /*08d0*/  @!P1 IMAD.MOV.U32 R4, RZ, RZ, R5 ;  /* 0x000000ffff049224 */ /* 0x000fe200078e0005 */
[----:B-1----:R-:W-:-:S05]  /*08e0*/  IADD3 R9, PT, PT, -R3, R8, RZ ;  /* 0x0000000803097210 */ /* 0x002fca0007ffe1ff */
[----:B------:R-:W-:-:S05]  /*08f0*/  IMAD.HI R7, R9, 0x4ec4ec4f, RZ ;  /* 0x4ec4ec4f09077827 */ /* 0x000fca00078e02ff */
[----:B------:R-:W-:-:S04]  /*0900*/  SHF.R.U32.HI R6, RZ, 0x1f, R7 ;  /* 0x0000001fff067819 */ /* 0x000fc80000011607 */
[----:B------:R-:W-:-:S05]  /*0910*/  LEA.HI.SX32 R6, R7, R6, 0x1d ;  /* 0x0000000607067211 */ /* 0x000fca00078feaff */
[----:B------:R-:W-:-:S05]  /*0920*/  IMAD R9, R6, -0x1a, R9 ;  /* 0xffffffe606097824 */ /* 0x000fca00078e0209 */
[----:B------:R-:W-:-:S13]  /*0930*/  ISETP.GE.AND P2, PT, R9, RZ, PT ;  /* 0x000000ff0900720c */ /* 0x000fda0003f46270 */
[----:B------:R-:W-:-:S05]  /*0940*/  @!P2 VIADD R9, R9, 0x1a ;  /* 0x0000001a0909a836 */ /* 0x000fca0000000000 */
[----:B------:R-:W-:-:S05]  /*0950*/  IADD3 R9, PT, PT, R4, R9, RZ ;  /* 0x0000000904097210 */ /* 0x000fca0007ffe0ff */
[----:B------:R-:W-:-:S05]  /*0960*/  IMAD.HI R5, R9, 0x4ec4ec4f, RZ ;  /* 0x4ec4ec4f09057827 */ /* 0x000fca00078e02ff */
[----:B------:R-:W-:-:S04]  /*0970*/  SHF.R.U32.HI R6, RZ, 0x1f, R5 ;  /* 0x0000001fff067819 */ /* 0x000fc80000011605 */
[----:B------:R-:W-:-:S05]  /*0980*/  LEA.HI.SX32 R6, R5, R6, 0x1d ;  /* 0x0000000605067211 */ /* 0x000fca00078feaff */
[----:B------:R-:W-:-:S05]  /*0990*/  IMAD R6, R6, -0x1a, R9 ;  /* 0xffffffe606067824 */ /* 0x000fca00078e0209 */
[----:B------:R-:W-:-:S13]  /*09a0*/  ISETP.GE.AND P0, PT, R6, RZ, PT ;  /* 0x000000ff0600720c */ /* 0x000fda0003f06270 */
[----:B------:R-:W-:-:S05]  /*09b0*/  @!P0 VIADD R6, R6, 0x1a ;  /* 0x0000001a06068836 */ /* 0x000fca0000000000 */
[----:B------:R-:W-:-:S04]  /*09c0*/  LEA R6, R6, UR8, 0x2 ;  /* 0x0000000806067c11 */ /* 0x000fc8000f8e10ff */
[----:B------:R-:W1:Y:S02]  /*09d0*/  LDC R5, c[0x3][R6] ;  /* 0x00c0000006057b82 */ /* 0x000e640000000800 */
[----:B-1----:R-:W-:-:S04]  /*09e0*/  IMAD.IADD R5, R5, 0x1, -R4 ;  /* 0x0000000105057824 */ /* 0x002fc800078e0a04 */
[----:B------:R-:W-:-:S05]  /*09f0*/  IMAD.HI R7, R5, 0x4ec4ec4f, RZ ;  /* 0x4ec4ec4f05077827 */ /* 0x000fca00078e02ff */
[----:B------:R-:W-:-:S04]  /*0a00*/  SHF.R.U32.HI R8, RZ, 0x1f, R7 ;  /* 0x0000001fff087819 */ /* 0x000fc80000011607 */
[----:B------:R-:W-:-:S05]  /*0a10*/  LEA.HI.SX32 R8, R7, R8, 0x1d ;  /* 0x0000000807087211 */ /* 0x000fca00078feaff */
[----:B------:R-:W-:-:S05]  /*0a20*/  IMAD R5, R8, -0x1a, R5 ;  /* 0xffffffe608057824 */ /* 0x000fca00078e0205 */
[----:B------:R-:W-:-:S13]  /*0a30*/  ISETP.GE.AND P0, PT, R5, RZ, PT ;  /* 0x000000ff0500720c */ /* 0x000fda0003f06270 */
[----:B------:R-:W-:-:S05]  /*0a40*/  @!P0 VIADD R5, R5, 0x1a ;  /* 0x0000001a05058836 */ /* 0x000fca0000000000 */
[----:B------:R-:W-:-:S06]  /*0a50*/  LEA R5, R5, UR16, 0x2 ;  /* 0x0000001005057c11 */ /* 0x000fcc000f8e10ff */
[----:B------:R-:W1:Y:S02]  /*0a60*/  LDC R5, c[0x3][R5] ;  /* 0x00c0000005057b82 */ /* 0x000e640000000800 */
[----:B-1----:R-:W-:-:S05]  /*0a70*/  IADD3 R7, PT, PT, R4, R5, RZ ;  /* 0x0000000504077210 */ /* 0x002fca0007ffe0ff */
        /* <DEDUP_REMOVED lines=31> */
[----:B------:R-:W-:-:S04]  /*0c70*/  IADD3 R5, PT, PT, R2, R5, RZ ;  /* 0x0000000502057210 */ /* 0x000fc80007ffe0ff */
[----:B------:R-:W-:-:S05]  /*0c80*/  PRMT R6, R5, 0x9910, RZ ;  /* 0x0000991005067816 */ /* 0x000fca00000000ff */
[----:B------:R-:W-:-:S05]  /*0c90*/  IMAD R6, R6, 0x4f, RZ ;  /* 0x0000004f06067824 */ /* 0x000fca00078e02ff */
[C---:B------:R-:W-:Y:S02]  /*0ca0*/  LOP3.LUT R7, R6.reuse, 0xffff, RZ, 0xc0, !PT ;  /* 0x0000ffff06077812 */ /* 0x040fe400078ec0ff */
[----:B------:R-:W-:Y:S02]  /*0cb0*/  PRMT R9, R6, 0x9910, RZ ;  /* 0x0000991006097816 */ /* 0x000fe400000000ff */
[----:B------:R-:W-:-:S03]  /*0cc0*/  SHF.R.U32.HI R6, RZ, 0xf, R7 ;  /* 0x0000000fff067819 */ /* 0x000fc60000011607 */
[----:B------:R-:W-:-:S05]  /*0cd0*/  IMAD.MOV.U32 R7, RZ, RZ, R9 ;  /* 0x000000ffff077224 */ /* 0x000fca00078e0009 */
[----:B------:R-:W-:-:S04]  /*0ce0*/  LEA.HI.SX32 R6, R7, R6, 0x15 ;  /* 0x0000000607067211 */ /* 0x000fc800078faaff */
[----:B------:R-:W-:-:S05]  /*0cf0*/  PRMT R6, R6, 0x9910, RZ ;  /* 0x0000991006067816 */ /* 0x000fca00000000ff */
[----:B------:R-:W-:-:S04]  /*0d00*/  IMAD R6, R6, 0x1a, RZ ;  /* 0x0000001a06067824 */ /* 0x000fc800078e02ff */
[----:B------:R-:W-:-:S05]  /*0d10*/  IMAD.MOV R6, RZ, RZ, -R6 ;  /* 0x000000ffff067224 */ /* 0x000fca00078e0a06 */
[----:B------:R-:W-:-:S05]  /*0d20*/  PRMT R6, R6, 0x7710, RZ ;  /* 0x0000771006067816 */ /* 0x000fca00000000ff */
[----:B------:R-:W-:-:S05]  /*0d30*/  IMAD.IADD R5, R5, 0x1, R6 ;  /* 0x0000000105057824 */ /* 0x000fca00078e0206 */
[C---:B------:R-:W-:Y:S02]  /*0d40*/  PRMT R6, R5.reuse, 0x8880, RZ ;  /* 0x0000888005067816 */ /* 0x040fe400000000ff */
[----:B------:R-:W-:Y:S02]  /*0d50*/  LOP3.LUT R5, R5, 0xffff, RZ, 0xc0, !PT ;  /* 0x0000ffff05057812 */ /* 0x000fe400078ec0ff */
[----:B------:R-:W-:Y:S02]  /*0d60*/  ISETP.GE.AND P0, PT, R6, RZ, PT ;  /* 0x000000ff0600720c */ /* 0x000fe40003f06270 */
[----:B------:R-:W-:-:S11]  /*0d70*/  PRMT R5, R5, 0x8880, RZ ;  /* 0x0000888005057816 */ /* 0x000fd600000000ff */
[----:B------:R-:W-:-:S04]  /*0d80*/  @!P0 IADD3 R5, PT, PT, R5, 0x1a, RZ ;  /* 0x0000001a05058810 */ /* 0x000fc80007ffe0ff */
        /* <DEDUP_REMOVED lines=8> */
[----:B------:R-:W-:-:S04]  /*0e10*/  @!P0 VIADD R6, R6, 0x1a ;  /* 0x0000001a06068836 */ /* 0x000fc80000000000 */
[----:B------:R-:W-:-:S06]  /*0e20*/  IMAD R8, R6, 0x4, R1 ;  /* 0x0000000406087824 */ /* 0x000fcc00078e0201 */
[----:B------:R-:W2:Y:S01]  /*0e30*/  LDL.U8 R8, [R8] ;  /* 0x0000000008087983 */ /* 0x000ea20000100000 */
[----:B0-----:R-:W-:Y:S01]  /*0e40*/  IADD3 R6, P0, PT, R0, UR18, RZ ;  /* 0x0000001200067c10 */ /* 0x001fe2000ff1e0ff */
[----:B------:R-:W-:Y:S02]  /*0e50*/  VIADD R18, R18, 0x1 ;  /* 0x0000000112127836 */ /* 0x000fe40000000000 */
[----:B------:R-:W-:Y:S01]  /*0e60*/  VIADD R0, R0, 0x1 ;  /* 0x0000000100007836 */ /* 0x000fe20000000000 */
[----:B------:R-:W-:Y:S02]  /*0e70*/  IADD3.X R7, PT, PT, R12, UR19, RZ, P0, !PT ;  /* 0x000000130c077c10 */ /* 0x000fe400087fe4ff */
[----:B------:R-:W-:Y:S02]  /*0e80*/  ISETP.NE.AND P0, PT, R18, RZ, PT ;  /* 0x000000ff1200720c */ /* 0x000fe40003f05270 */
[----:B--2---:R-:W-:-:S05]  /*0e90*/  IADD3 R9, PT, PT, R8, 0x41, RZ ;  /* 0x0000004108097810 */ /* 0x004fca0007ffe0ff */
[----:B------:R3:W-:Y:S06]  /*0ea0*/  STG.E.U8 desc[UR10][R6.64], R9 ;  /* 0x0000000906007986 */ /* 0x0007ec000c10110a */
[----:B------:R-:W-:Y:S05]  /*0eb0*/  @P0 BRA `(.L_x_1) ;  /* 0xfffffff4008c0947 */ /* 0x000fea000383ffff */
[----:B------:R-:W-:Y:S05]  /*0ec0*/  BSYNC.RECONVERGENT B0 ;  /* 0x0000000000007941 */ /* 0x000fea0003800200 */
.L_x_0:
[----:B------:R-:W-:Y:S05]  /*0ed0*/  EXIT ;  /* 0x000000000000794d */ /* 0x000fea0003800000 */
.L_x_2:
[----:B------:R-:W-:-:S00]  /*0ee0*/  BRA `(.L_x_2) ;  /* 0xfffffffc00fc7947 */ /* 0x000fc0000383ffff */
[----:B------:R-:W-:-:S00]  /*0ef0*/  NOP ;  /* 0x0000000000007918 */ /* 0x000fc00000000000 */
        /* <DEDUP_REMOVED lines=8> */
.L_x_3:


//--------------------- .nv.shared.reserved.0     --------------------------
	.section	.nv.shared.reserved.0,"aw",@nobits
	.weak		__nv_reservedSMEM_offset_0_alias
	.size		__nv_reservedSMEM_offset_0_alias, 0, 64
	.other		__nv_reservedSMEM_offset_0_alias,@"STO_CUDA_RESERVED_SHARED STV_DEFAULT"
__nv_reservedSMEM_offset_0_alias:
	.zero		0
	.zero		64


//--------------------- .nv.constant0._Z14enigma_encryptPcS_Piiiiiiiii --------------------------
	.section	.nv.constant0._Z14enigma_encryptPcS_Piiiiiiiii,"a",@progbits
	.sectionflags	@""
	.align	4
.nv.constant0._Z14enigma_encryptPcS_Piiiiiiiii:
	.zero		952


//--------------------- SYMBOLS --------------------------

	.type		.nv.reservedSmem.offset0,@object
	.size		.nv.reservedSmem.offset0,0x4
